//
// Generated by NVIDIA NVVM Compiler
//
// Compiler Build ID: CL-36424714
// Cuda compilation tools, release 13.0, V13.0.88
// Based on NVVM 20.0.0
//

.version 9.0
.target sm_100
.address_size 64

	// .globl	_Z3oddPii

.visible .entry _Z3oddPii(
	.param .u64 .ptr .align 1 _Z3oddPii_param_0,
	.param .u32 _Z3oddPii_param_1
)
{
	.reg .pred 	%p<6>;
	.reg .b32 	%r<12>;
	.reg .b64 	%rd<5>;

	ld.param.u64 	%rd2, [_Z3oddPii_param_0];
	ld.param.u32 	%r4, [_Z3oddPii_param_1];
	mov.u32 	%r6, %ctaid.x;
	mov.u32 	%r7, %ntid.x;
	mov.u32 	%r8, %tid.x;
	mad.lo.s32 	%r9, %r6, %r7, %r8;
	and.b32  	%r10, %r9, 1;
	setp.eq.b32 	%p1, %r10, 1;
	not.pred 	%p2, %p1;
	add.s32 	%r11, %r9, 1;
	setp.ge.s32 	%p3, %r11, %r4;
	or.pred  	%p4, %p2, %p3;
	@%p4 bra 	$L__BB0_3;
	cvta.to.global.u64 	%rd3, %rd2;
	mul.wide.s32 	%rd4, %r9, 4;
	add.s64 	%rd1, %rd3, %rd4;
	ld.global.u32 	%r2, [%rd1];
	ld.global.u32 	%r3, [%rd1+4];
	setp.le.s32 	%p5, %r2, %r3;
	@%p5 bra 	$L__BB0_3;
	st.global.u32 	[%rd1], %r3;
	st.global.u32 	[%rd1+4], %r2;
$L__BB0_3:
	ret;

}
	// .globl	_Z4evenPii
.visible .entry _Z4evenPii(
	.param .u64 .ptr .align 1 _Z4evenPii_param_0,
	.param .u32 _Z4evenPii_param_1
)
{
	.reg .pred 	%p<5>;
	.reg .b32 	%r<12>;
	.reg .b64 	%rd<5>;

	ld.param.u64 	%rd2, [_Z4evenPii_param_0];
	ld.param.u32 	%r4, [_Z4evenPii_param_1];
	mov.u32 	%r6, %ctaid.x;
	mov.u32 	%r7, %ntid.x;
	mov.u32 	%r8, %tid.x;
	mad.lo.s32 	%r9, %r6, %r7, %r8;
	and.b32  	%r10, %r9, 1;
	setp.eq.b32 	%p1, %r10, 1;
	add.s32 	%r11, %r9, 1;
	setp.ge.s32 	%p2, %r11, %r4;
	or.pred  	%p3, %p1, %p2;
	@%p3 bra 	$L__BB1_3;
	cvta.to.global.u64 	%rd3, %rd2;
	mul.wide.s32 	%rd4, %r9, 4;
	add.s64 	%rd1, %rd3, %rd4;
	ld.global.u32 	%r2, [%rd1];
	ld.global.u32 	%r3, [%rd1+4];
	setp.le.s32 	%p4, %r2, %r3;
	@%p4 bra 	$L__BB1_3;
	st.global.u32 	[%rd1], %r3;
	st.global.u32 	[%rd1+4], %r2;
$L__BB1_3:
	ret;

}


// ===== COMPILED SASS (sm_100) =====

	.target	sm_100

	.elftype	@"ET_EXEC"


//--------------------- .note.nv.tkinfo           --------------------------
	.section	.note.nv.tkinfo,"",@"SHT_NOTE"
	.sectionflags	@"SHF_NOTE_NV_TKINFO"
	.tkinfo
        /*0018*/ 	.word	0x00000002
        /*0030*/ 	.string	""
        /*0030*/ 	.string	"ptxas"
        /*0030*/ 	.string	"Cuda compilation tools, release 13.0, V13.0.88"
        /*0030*/ 	.string	"Build cuda_13.0.r13.0/compiler.36424714_0"
        /*0030*/ 	.string	"-arch sm_100 -m 64 "



//--------------------- .note.nv.cuinfo           --------------------------
	.section	.note.nv.cuinfo,"",@"SHT_NOTE"
	.sectionflags	@"SHF_NOTE_NV_CUINFO"
        /*0018*/ 	.short	0x0002
        /*001a*/ 	.short	0x0064
        /*001c*/ 	.short	0x0082
	.zero		2


//--------------------- .nv.info                  --------------------------
	.section	.nv.info,"",@"SHT_CUDA_INFO"
	.align	4


	//----- nvinfo : EIATTR_REGCOUNT
	.align		4
        /*0000*/ 	.byte	0x04, 0x2f
        /*0002*/ 	.short	(.L_1 - .L_0)
	.align		4
.L_0:
        /*0004*/ 	.word	index@(_Z3oddPii)
        /*0008*/ 	.word	0x00000008


	//----- nvinfo : EIATTR_FRAME_SIZE
	.align		4
.L_1:
        /*000c*/ 	.byte	0x04, 0x11
        /*000e*/ 	.short	(.L_3 - .L_2)
	.align		4
.L_2:
        /*0010*/ 	.word	index@(_Z3oddPii)
        /*0014*/ 	.word	0x00000000


	//----- nvinfo : EIATTR_REGCOUNT
	.align		4
.L_3:
        /*0018*/ 	.byte	0x04, 0x2f
        /*001a*/ 	.short	(.L_5 - .L_4)
	.align		4
.L_4:
        /*001c*/ 	.word	index@(_Z4evenPii)
        /*0020*/ 	.word	0x00000008


	//----- nvinfo : EIATTR_FRAME_SIZE
	.align		4
.L_5:
        /*0024*/ 	.byte	0x04, 0x11
        /*0026*/ 	.short	(.L_7 - .L_6)
	.align		4
.L_6:
        /*0028*/ 	.word	index@(_Z4evenPii)
        /*002c*/ 	.word	0x00000000


	//----- nvinfo : EIATTR_MIN_STACK_SIZE
	.align		4
.L_7:
        /*0030*/ 	.byte	0x04, 0x12
        /*0032*/ 	.short	(.L_9 - .L_8)
	.align		4
.L_8:
        /*0034*/ 	.word	index@(_Z4evenPii)
        /*0038*/ 	.word	0x00000000


	//----- nvinfo : EIATTR_MIN_STACK_SIZE
	.align		4
.L_9:
        /*003c*/ 	.byte	0x04, 0x12
        /*003e*/ 	.short	(.L_11 - .L_10)
	.align		4
.L_10:
        /*0040*/ 	.word	index@(_Z3oddPii)
        /*0044*/ 	.word	0x00000000
.L_11:


//--------------------- .nv.compat                --------------------------
	.section	.nv.compat,"",@"SHT_CUDA_COMPAT_INFO"
	.align	4
        /*0000*/ 	.byte	0x02, 0x09, 0x00, 0x00, 0x02, 0x02, 0x01, 0x00, 0x02, 0x05, 0x05, 0x00, 0x03, 0x07, 0x01, 0x01
        /*0010*/ 	.byte	0x02, 0x03, 0x00, 0x00, 0x02, 0x06, 0x01, 0x00, 0x04, 0x0b, 0x08, 0x00, 0x09, 0x00, 0x00, 0x00
        /*0020*/ 	.byte	0x00, 0x00, 0x00, 0x00


//--------------------- .nv.info._Z4evenPii       --------------------------
	.section	.nv.info._Z4evenPii,"",@"SHT_CUDA_INFO"
	.sectionflags	@""
	.align	4


	//----- nvinfo : EIATTR_CUDA_API_VERSION
	.align		4
        /*0000*/ 	.byte	0x04, 0x37
        /*0002*/ 	.short	(.L_13 - .L_12)
.L_12:
        /*0004*/ 	.word	0x00000082


	//----- nvinfo : EIATTR_KPARAM_INFO
	.align		4
.L_13:
        /*0008*/ 	.byte	0x04, 0x17
        /*000a*/ 	.short	(.L_15 - .L_14)
.L_14:
        /*000c*/ 	.word	0x00000000
        /*0010*/ 	.short	0x0001
        /*0012*/ 	.short	0x0008
        /*0014*/ 	.byte	0x00, 0xf0, 0x11, 0x00


	//----- nvinfo : EIATTR_KPARAM_INFO
	.align		4
.L_15:
        /*0018*/ 	.byte	0x04, 0x17
        /*001a*/ 	.short	(.L_17 - .L_16)
.L_16:
        /*001c*/ 	.word	0x00000000
        /*0020*/ 	.short	0x0000
        /*0022*/ 	.short	0x0000
        /*0024*/ 	.byte	0x00, 0xf5, 0x21, 0x00


	//----- nvinfo : EIATTR_SPARSE_MMA_MASK
	.align		4
.L_17:
        /*0028*/ 	.byte	0x03, 0x50
        /*002a*/ 	.short	0x0000


	//----- nvinfo : EIATTR_MAXREG_COUNT
	.align		4
        /*002c*/ 	.byte	0x03, 0x1b
        /*002e*/ 	.short	0x00ff


	//----- nvinfo : EIATTR_MERCURY_ISA_VERSION
	.align		4
        /*0030*/ 	.byte	0x03, 0x5f
        /*0032*/ 	.short	0x0101


	//----- nvinfo : EIATTR_VRC_CTA_INIT_COUNT
	.align		4
        /*0034*/ 	.byte	0x02, 0x4a
	.zero		1
	.zero		1


	//----- nvinfo : EIATTR_EXIT_INSTR_OFFSETS
	.align		4
        /*0038*/ 	.byte	0x04, 0x1c
        /*003a*/ 	.short	(.L_19 - .L_18)


	//   ....[0]....
.L_18:
        /*003c*/ 	.word	0x000000a0


	//   ....[1]....
        /*0040*/ 	.word	0x00000110


	//   ....[2]....
        /*0044*/ 	.word	0x00000140


	//----- nvinfo : EIATTR_CBANK_PARAM_SIZE
	.align		4
.L_19:
        /*0048*/ 	.byte	0x03, 0x19
        /*004a*/ 	.short	0x000c


	//----- nvinfo : EIATTR_PARAM_CBANK
	.align		4
        /*004c*/ 	.byte	0x04, 0x0a
        /*004e*/ 	.short	(.L_21 - .L_20)
	.align		4
.L_20:
        /*0050*/ 	.word	index@(.nv.constant0._Z4evenPii)
        /*0054*/ 	.short	0x0380
        /*0056*/ 	.short	0x000c


	//----- nvinfo : EIATTR_SW_WAR
	.align		4
.L_21:
        /*0058*/ 	.byte	0x04, 0x36
        /*005a*/ 	.short	(.L_23 - .L_22)
.L_22:
        /*005c*/ 	.word	0x00000008
.L_23:


//--------------------- .nv.info._Z3oddPii        --------------------------
	.section	.nv.info._Z3oddPii,"",@"SHT_CUDA_INFO"
	.sectionflags	@""
	.align	4


	//----- nvinfo : EIATTR_CUDA_API_VERSION
	.align		4
        /*0000*/ 	.byte	0x04, 0x37
        /*0002*/ 	.short	(.L_25 - .L_24)
.L_24:
        /*0004*/ 	.word	0x00000082


	//----- nvinfo : EIATTR_KPARAM_INFO
	.align		4
.L_25:
        /*0008*/ 	.byte	0x04, 0x17
        /*000a*/ 	.short	(.L_27 - .L_26)
.L_26:
        /*000c*/ 	.word	0x00000000
        /*0010*/ 	.short	0x0001
        /*0012*/ 	.short	0x0008
        /*0014*/ 	.byte	0x00, 0xf0, 0x11, 0x00


	//----- nvinfo : EIATTR_KPARAM_INFO
	.align		4
.L_27:
        /*0018*/ 	.byte	0x04, 0x17
        /*001a*/ 	.short	(.L_29 - .L_28)
.L_28:
        /*001c*/ 	.word	0x00000000
        /*0020*/ 	.short	0x0000
        /*0022*/ 	.short	0x0000
        /*0024*/ 	.byte	0x00, 0xf5, 0x21, 0x00


	//----- nvinfo : EIATTR_SPARSE_MMA_MASK
	.align		4
.L_29:
        /*0028*/ 	.byte	0x03, 0x50
        /*002a*/ 	.short	0x0000


	//----- nvinfo : EIATTR_MAXREG_COUNT
	.align		4
        /*002c*/ 	.byte	0x03, 0x1b
        /*002e*/ 	.short	0x00ff


	//----- nvinfo : EIATTR_MERCURY_ISA_VERSION
	.align		4
        /*0030*/ 	.byte	0x03, 0x5f
        /*0032*/ 	.short	0x0101


	//----- nvinfo : EIATTR_VRC_CTA_INIT_COUNT
	.align		4
        /*0034*/ 	.byte	0x02, 0x4a
	.zero		1
	.zero		1


	//----- nvinfo : EIATTR_EXIT_INSTR_OFFSETS
	.align		4
        /*0038*/ 	.byte	0x04, 0x1c
        /*003a*/ 	.short	(.L_31 - .L_30)


	//   ....[0]....
.L_30:
        /*003c*/ 	.word	0x000000a0


	//   ....[1]....
        /*0040*/ 	.word	0x00000110


	//   ....[2]....
        /*0044*/ 	.word	0x00000140


	//----- nvinfo : EIATTR_CBANK_PARAM_SIZE
	.align		4
.L_31:
        /*0048*/ 	.byte	0x03, 0x19
        /*004a*/ 	.short	0x000c


	//----- nvinfo : EIATTR_PARAM_CBANK
	.align		4
        /*004c*/ 	.byte	0x04, 0x0a
        /*004e*/ 	.short	(.L_33 - .L_32)
	.align		4
.L_32:
        /*0050*/ 	.word	index@(.nv.constant0._Z3oddPii)
        /*0054*/ 	.short	0x0380
        /*0056*/ 	.short	0x000c


	//----- nvinfo : EIATTR_SW_WAR
	.align		4
.L_33:
        /*0058*/ 	.byte	0x04, 0x36
        /*005a*/ 	.short	(.L_35 - .L_34)
.L_34:
        /*005c*/ 	.word	0x00000008
.L_35:


//--------------------- .nv.callgraph             --------------------------
	.section	.nv.callgraph,"",@"SHT_CUDA_CALLGRAPH"
	.align	4
	.sectionentsize	8
	.align		4
        /*0000*/ 	.word	0x00000000
	.align		4
        /*0004*/ 	.word	0xffffffff
	.align		4
        /*0008*/ 	.word	0x00000000
	.align		4
        /*000c*/ 	.word	0xfffffffe
	.align		4
        /*0010*/ 	.word	0x00000000
	.align		4
        /*0014*/ 	.word	0xfffffffd
	.align		4
        /*0018*/ 	.word	0x00000000
	.align		4
        /*001c*/ 	.word	0xfffffffc


//--------------------- .text._Z4evenPii          --------------------------
	.section	.text._Z4evenPii,"ax",@progbits
	.align	128
        .global         _Z4evenPii
        .type           _Z4evenPii,@function
        .size           _Z4evenPii,(.L_x_2 - _Z4evenPii)
        .other          _Z4evenPii,@"STO_CUDA_ENTRY STV_DEFAULT"
_Z4evenPii:
.text._Z4evenPii:
[----:B------:R-:W-:Y:S01]  /*0000*/  LDC R1, c[0x0][0x37c] ;  /* 0x0000df00ff017b82 */ /* 0x000fe20000000800 */
[----:B------:R-:W0:Y:S07]  /*0010*/  S2R R0, SR_TID.X ;  /* 0x0000000000007919 */ /* 0x000e2e0000002100 */
[----:B------:R-:W0:Y:S01]  /*0020*/  S2UR UR4, SR_CTAID.X ;  /* 0x00000000000479c3 */ /* 0x000e220000002500 */
[----:B------:R-:W1:Y:S07]  /*0030*/  LDCU UR5, c[0x0][0x388] ;  /* 0x00007100ff0577ac */ /* 0x000e6e0008000800 */
[----:B------:R-:W0:Y:S02]  /*0040*/  LDC R5, c[0x0][0x360] ;  /* 0x0000d800ff057b82 */ /* 0x000e240000000800 */
[----:B0-----:R-:W-:-:S04]  /*0050*/  IMAD R5, R5, UR4, R0 ;  /* 0x0000000405057c24 */ /* 0x001fc8000f8e0200 */
[C---:B------:R-:W-:Y:S01]  /*0060*/  VIADD R2, R5.reuse, 0x1 ;  /* 0x0000000105027836 */ /* 0x040fe20000000000 */
[----:B------:R-:W-:-:S04]  /*0070*/  LOP3.LUT R0, R5, 0x1, RZ, 0xc0, !PT ;  /* 0x0000000105007812 */ /* 0x000fc800078ec0ff */
[----:B-1----:R-:W-:-:S04]  /*0080*/  ISETP.GE.AND P0, PT, R2, UR5, PT ;  /* 0x0000000502007c0c */ /* 0x002fc8000bf06270 */
[----:B------:R-:W-:-:S13]  /*0090*/  ISETP.EQ.U32.OR P0, PT, R0, 0x1, P0 ;  /* 0x000000010000780c */ /* 0x000fda0000702470 */
[----:B------:R-:W-:Y:S05]  /*00a0*/  @P0 EXIT ;  /* 0x000000000000094d */ /* 0x000fea0003800000 */
[----:B------:R-:W0:Y:S01]  /*00b0*/  LDC.64 R2, c[0x0][0x380] ;  /* 0x0000e000ff027b82 */ /* 0x000e220000000a00 */
[----:B------:R-:W1:Y:S01]  /*00c0*/  LDCU.64 UR4, c[0x0][0x358] ;  /* 0x00006b00ff0477ac */ /* 0x000e620008000a00 */
[----:B0-----:R-:W-:-:S05]  /*00d0*/  IMAD.WIDE R2, R5, 0x4, R2 ;  /* 0x0000000405027825 */ /* 0x001fca00078e0202 */
[----:B-1----:R-:W2:Y:S04]  /*00e0*/  LDG.E R5, desc[UR4][R2.64] ;  /* 0x0000000402057981 */ /* 0x002ea8000c1e1900 */
[----:B------:R-:W2:Y:S02]  /*00f0*/  LDG.E R0, desc[UR4][R2.64+0x4] ;  /* 0x0000040402007981 */ /* 0x000ea4000c1e1900 */
[----:B--2---:R-:W-:-:S13]  /*0100*/  ISETP.GT.AND P0, PT, R5, R0, PT ;  /* 0x000000000500720c */ /* 0x004fda0003f04270 */
[----:B------:R-:W-:Y:S05]  /*0110*/  @!P0 EXIT ;  /* 0x000000000000894d */ /* 0x000fea0003800000 */
[----:B------:R-:W-:Y:S04]  /*0120*/  STG.E desc[UR4][R2.64], R0 ;  /* 0x0000000002007986 */ /* 0x000fe8000c101904 */
[----:B------:R-:W-:Y:S01]  /*0130*/  STG.E desc[UR4][R2.64+0x4], R5 ;  /* 0x0000040502007986 */ /* 0x000fe2000c101904 */
[----:B------:R-:W-:Y:S05]  /*0140*/  EXIT ;  /* 0x000000000000794d */ /* 0x000fea0003800000 */
.L_x_0:
[----:B------:R-:W-:-:S00]  /*0150*/  BRA `(.L_x_0) ;  /* 0xfffffffc00fc7947 */ /* 0x000fc0000383ffff */
[----:B------:R-:W-:-:S00]  /*0160*/  NOP ;  /* 0x0000000000007918 */ /* 0x000fc00000000000 */
        /* <DEDUP_REMOVED lines=9> */
.L_x_2:


//--------------------- .text._Z3oddPii           --------------------------
	.section	.text._Z3oddPii,"ax",@progbits
	.align	128
        .global         _Z3oddPii
        .type           _Z3oddPii,@function
        .size           _Z3oddPii,(.L_x_3 - _Z3oddPii)
        .other          _Z3oddPii,@"STO_CUDA_ENTRY STV_DEFAULT"
_Z3oddPii:
.text._Z3oddPii:
        /* <DEDUP_REMOVED lines=9> */
[----:B------:R-:W-:-:S13]  /*0090*/  ISETP.NE.U32.OR P0, PT, R0, 0x1, P0 ;  /* 0x000000010000780c */ /* 0x000fda0000705470 */
        /* <DEDUP_REMOVED lines=11> */
.L_x_1:
        /* <DEDUP_REMOVED lines=11> */
.L_x_3:


//--------------------- .nv.shared.reserved.0     --------------------------
	.section	.nv.shared.reserved.0,"aw",@nobits
	.weak		__nv_reservedSMEM_offset_0_alias
	.size		__nv_reservedSMEM_offset_0_alias, 0, 64
	.other		__nv_reservedSMEM_offset_0_alias,@"STO_CUDA_RESERVED_SHARED STV_DEFAULT"
__nv_reservedSMEM_offset_0_alias:
	.zero		0
	.zero		64


//--------------------- .nv.constant0._Z4evenPii  --------------------------
	.section	.nv.constant0._Z4evenPii,"a",@progbits
	.sectionflags	@""
	.align	4
.nv.constant0._Z4evenPii:
	.zero		908


//--------------------- .nv.constant0._Z3oddPii   --------------------------
	.section	.nv.constant0._Z3oddPii,"a",@progbits
	.sectionflags	@""
	.align	4
.nv.constant0._Z3oddPii:
	.zero		908


//--------------------- SYMBOLS --------------------------

	.type		.nv.reservedSmem.offset0,@object
	.size		.nv.reservedSmem.offset0,0x4
